//
// Generated by NVIDIA NVVM Compiler
//
// Compiler Build ID: CL-36424714
// Cuda compilation tools, release 13.0, V13.0.88
// Based on NVVM 20.0.0
//

.version 9.0
.target sm_100
.address_size 64

	// .globl	_Z4EvenPii

.visible .entry _Z4EvenPii(
	.param .u64 .ptr .align 1 _Z4EvenPii_param_0,
	.param .u32 _Z4EvenPii_param_1
)
{
	.reg .pred 	%p<5>;
	.reg .b32 	%r<9>;
	.reg .b64 	%rd<5>;

	ld.param.u64 	%rd2, [_Z4EvenPii_param_0];
	ld.param.u32 	%r4, [_Z4EvenPii_param_1];
	mov.u32 	%r6, %tid.x;
	and.b32  	%r7, %r6, 1;
	setp.eq.b32 	%p1, %r7, 1;
	add.s32 	%r8, %r4, -1;
	setp.eq.s32 	%p2, %r6, %r8;
	or.pred  	%p3, %p1, %p2;
	@%p3 bra 	$L__BB0_3;
	cvta.to.global.u64 	%rd3, %rd2;
	mul.wide.u32 	%rd4, %r6, 4;
	add.s64 	%rd1, %rd3, %rd4;
	ld.global.u32 	%r2, [%rd1];
	ld.global.u32 	%r3, [%rd1+4];
	setp.le.s32 	%p4, %r2, %r3;
	@%p4 bra 	$L__BB0_3;
	st.global.u32 	[%rd1], %r3;
	st.global.u32 	[%rd1+4], %r2;
$L__BB0_3:
	ret;

}
	// .globl	_Z3OddPii
.visible .entry _Z3OddPii(
	.param .u64 .ptr .align 1 _Z3OddPii_param_0,
	.param .u32 _Z3OddPii_param_1
)
{
	.reg .pred 	%p<6>;
	.reg .b32 	%r<9>;
	.reg .b64 	%rd<5>;

	ld.param.u64 	%rd2, [_Z3OddPii_param_0];
	ld.param.u32 	%r4, [_Z3OddPii_param_1];
	mov.u32 	%r6, %tid.x;
	and.b32  	%r7, %r6, 1;
	setp.eq.b32 	%p1, %r7, 1;
	not.pred 	%p2, %p1;
	add.s32 	%r8, %r4, -1;
	setp.eq.s32 	%p3, %r6, %r8;
	or.pred  	%p4, %p2, %p3;
	@%p4 bra 	$L__BB1_3;
	cvta.to.global.u64 	%rd3, %rd2;
	mul.wide.u32 	%rd4, %r6, 4;
	add.s64 	%rd1, %rd3, %rd4;
	ld.global.u32 	%r2, [%rd1];
	ld.global.u32 	%r3, [%rd1+4];
	setp.le.s32 	%p5, %r2, %r3;
	@%p5 bra 	$L__BB1_3;
	st.global.u32 	[%rd1], %r3;
	st.global.u32 	[%rd1+4], %r2;
$L__BB1_3:
	ret;

}


// ===== COMPILED SASS (sm_100) =====

	.target	sm_100

	.elftype	@"ET_EXEC"


//--------------------- .note.nv.tkinfo           --------------------------
	.section	.note.nv.tkinfo,"",@"SHT_NOTE"
	.sectionflags	@"SHF_NOTE_NV_TKINFO"
	.tkinfo
        /*0018*/ 	.word	0x00000002
        /*0030*/ 	.string	""
        /*0030*/ 	.string	"ptxas"
        /*0030*/ 	.string	"Cuda compilation tools, release 13.0, V13.0.88"
        /*0030*/ 	.string	"Build cuda_13.0.r13.0/compiler.36424714_0"
        /*0030*/ 	.string	"-arch sm_100 -m 64 "



//--------------------- .note.nv.cuinfo           --------------------------
	.section	.note.nv.cuinfo,"",@"SHT_NOTE"
	.sectionflags	@"SHF_NOTE_NV_CUINFO"
        /*0018*/ 	.short	0x0002
        /*001a*/ 	.short	0x0064
        /*001c*/ 	.short	0x0082
	.zero		2


//--------------------- .nv.info                  --------------------------
	.section	.nv.info,"",@"SHT_CUDA_INFO"
	.align	4


	//----- nvinfo : EIATTR_REGCOUNT
	.align		4
        /*0000*/ 	.byte	0x04, 0x2f
        /*0002*/ 	.short	(.L_1 - .L_0)
	.align		4
.L_0:
        /*0004*/ 	.word	index@(_Z4EvenPii)
        /*0008*/ 	.word	0x00000008


	//----- nvinfo : EIATTR_FRAME_SIZE
	.align		4
.L_1:
        /*000c*/ 	.byte	0x04, 0x11
        /*000e*/ 	.short	(.L_3 - .L_2)
	.align		4
.L_2:
        /*0010*/ 	.word	index@(_Z4EvenPii)
        /*0014*/ 	.word	0x00000000


	//----- nvinfo : EIATTR_REGCOUNT
	.align		4
.L_3:
        /*0018*/ 	.byte	0x04, 0x2f
        /*001a*/ 	.short	(.L_5 - .L_4)
	.align		4
.L_4:
        /*001c*/ 	.word	index@(_Z3OddPii)
        /*0020*/ 	.word	0x00000008


	//----- nvinfo : EIATTR_FRAME_SIZE
	.align		4
.L_5:
        /*0024*/ 	.byte	0x04, 0x11
        /*0026*/ 	.short	(.L_7 - .L_6)
	.align		4
.L_6:
        /*0028*/ 	.word	index@(_Z3OddPii)
        /*002c*/ 	.word	0x00000000


	//----- nvinfo : EIATTR_MIN_STACK_SIZE
	.align		4
.L_7:
        /*0030*/ 	.byte	0x04, 0x12
        /*0032*/ 	.short	(.L_9 - .L_8)
	.align		4
.L_8:
        /*0034*/ 	.word	index@(_Z3OddPii)
        /*0038*/ 	.word	0x00000000


	//----- nvinfo : EIATTR_MIN_STACK_SIZE
	.align		4
.L_9:
        /*003c*/ 	.byte	0x04, 0x12
        /*003e*/ 	.short	(.L_11 - .L_10)
	.align		4
.L_10:
        /*0040*/ 	.word	index@(_Z4EvenPii)
        /*0044*/ 	.word	0x00000000
.L_11:


//--------------------- .nv.compat                --------------------------
	.section	.nv.compat,"",@"SHT_CUDA_COMPAT_INFO"
	.align	4
        /*0000*/ 	.byte	0x02, 0x09, 0x00, 0x00, 0x02, 0x02, 0x01, 0x00, 0x02, 0x05, 0x05, 0x00, 0x03, 0x07, 0x01, 0x01
        /*0010*/ 	.byte	0x02, 0x03, 0x00, 0x00, 0x02, 0x06, 0x01, 0x00, 0x04, 0x0b, 0x08, 0x00, 0x09, 0x00, 0x00, 0x00
        /*0020*/ 	.byte	0x00, 0x00, 0x00, 0x00


//--------------------- .nv.info._Z3OddPii        --------------------------
	.section	.nv.info._Z3OddPii,"",@"SHT_CUDA_INFO"
	.sectionflags	@""
	.align	4


	//----- nvinfo : EIATTR_CUDA_API_VERSION
	.align		4
        /*0000*/ 	.byte	0x04, 0x37
        /*0002*/ 	.short	(.L_13 - .L_12)
.L_12:
        /*0004*/ 	.word	0x00000082


	//----- nvinfo : EIATTR_KPARAM_INFO
	.align		4
.L_13:
        /*0008*/ 	.byte	0x04, 0x17
        /*000a*/ 	.short	(.L_15 - .L_14)
.L_14:
        /*000c*/ 	.word	0x00000000
        /*0010*/ 	.short	0x0001
        /*0012*/ 	.short	0x0008
        /*0014*/ 	.byte	0x00, 0xf0, 0x11, 0x00


	//----- nvinfo : EIATTR_KPARAM_INFO
	.align		4
.L_15:
        /*0018*/ 	.byte	0x04, 0x17
        /*001a*/ 	.short	(.L_17 - .L_16)
.L_16:
        /*001c*/ 	.word	0x00000000
        /*0020*/ 	.short	0x0000
        /*0022*/ 	.short	0x0000
        /*0024*/ 	.byte	0x00, 0xf5, 0x21, 0x00


	//----- nvinfo : EIATTR_SPARSE_MMA_MASK
	.align		4
.L_17:
        /*0028*/ 	.byte	0x03, 0x50
        /*002a*/ 	.short	0x0000


	//----- nvinfo : EIATTR_MAXREG_COUNT
	.align		4
        /*002c*/ 	.byte	0x03, 0x1b
        /*002e*/ 	.short	0x00ff


	//----- nvinfo : EIATTR_MERCURY_ISA_VERSION
	.align		4
        /*0030*/ 	.byte	0x03, 0x5f
        /*0032*/ 	.short	0x0101


	//----- nvinfo : EIATTR_VRC_CTA_INIT_COUNT
	.align		4
        /*0034*/ 	.byte	0x02, 0x4a
	.zero		1
	.zero		1


	//----- nvinfo : EIATTR_EXIT_INSTR_OFFSETS
	.align		4
        /*0038*/ 	.byte	0x04, 0x1c
        /*003a*/ 	.short	(.L_19 - .L_18)


	//   ....[0]....
.L_18:
        /*003c*/ 	.word	0x00000070


	//   ....[1]....
        /*0040*/ 	.word	0x000000e0


	//   ....[2]....
        /*0044*/ 	.word	0x00000110


	//----- nvinfo : EIATTR_CBANK_PARAM_SIZE
	.align		4
.L_19:
        /*0048*/ 	.byte	0x03, 0x19
        /*004a*/ 	.short	0x000c


	//----- nvinfo : EIATTR_PARAM_CBANK
	.align		4
        /*004c*/ 	.byte	0x04, 0x0a
        /*004e*/ 	.short	(.L_21 - .L_20)
	.align		4
.L_20:
        /*0050*/ 	.word	index@(.nv.constant0._Z3OddPii)
        /*0054*/ 	.short	0x0380
        /*0056*/ 	.short	0x000c


	//----- nvinfo : EIATTR_SW_WAR
	.align		4
.L_21:
        /*0058*/ 	.byte	0x04, 0x36
        /*005a*/ 	.short	(.L_23 - .L_22)
.L_22:
        /*005c*/ 	.word	0x00000008
.L_23:


//--------------------- .nv.info._Z4EvenPii       --------------------------
	.section	.nv.info._Z4EvenPii,"",@"SHT_CUDA_INFO"
	.sectionflags	@""
	.align	4


	//----- nvinfo : EIATTR_CUDA_API_VERSION
	.align		4
        /*0000*/ 	.byte	0x04, 0x37
        /*0002*/ 	.short	(.L_25 - .L_24)
.L_24:
        /*0004*/ 	.word	0x00000082


	//----- nvinfo : EIATTR_KPARAM_INFO
	.align		4
.L_25:
        /*0008*/ 	.byte	0x04, 0x17
        /*000a*/ 	.short	(.L_27 - .L_26)
.L_26:
        /*000c*/ 	.word	0x00000000
        /*0010*/ 	.short	0x0001
        /*0012*/ 	.short	0x0008
        /*0014*/ 	.byte	0x00, 0xf0, 0x11, 0x00


	//----- nvinfo : EIATTR_KPARAM_INFO
	.align		4
.L_27:
        /*0018*/ 	.byte	0x04, 0x17
        /*001a*/ 	.short	(.L_29 - .L_28)
.L_28:
        /*001c*/ 	.word	0x00000000
        /*0020*/ 	.short	0x0000
        /*0022*/ 	.short	0x0000
        /*0024*/ 	.byte	0x00, 0xf5, 0x21, 0x00


	//----- nvinfo : EIATTR_SPARSE_MMA_MASK
	.align		4
.L_29:
        /*0028*/ 	.byte	0x03, 0x50
        /*002a*/ 	.short	0x0000


	//----- nvinfo : EIATTR_MAXREG_COUNT
	.align		4
        /*002c*/ 	.byte	0x03, 0x1b
        /*002e*/ 	.short	0x00ff


	//----- nvinfo : EIATTR_MERCURY_ISA_VERSION
	.align		4
        /*0030*/ 	.byte	0x03, 0x5f
        /*0032*/ 	.short	0x0101


	//----- nvinfo : EIATTR_VRC_CTA_INIT_COUNT
	.align		4
        /*0034*/ 	.byte	0x02, 0x4a
	.zero		1
	.zero		1


	//----- nvinfo : EIATTR_EXIT_INSTR_OFFSETS
	.align		4
        /*0038*/ 	.byte	0x04, 0x1c
        /*003a*/ 	.short	(.L_31 - .L_30)


	//   ....[0]....
.L_30:
        /*003c*/ 	.word	0x00000070


	//   ....[1]....
        /*0040*/ 	.word	0x000000e0


	//   ....[2]....
        /*0044*/ 	.word	0x00000110


	//----- nvinfo : EIATTR_CBANK_PARAM_SIZE
	.align		4
.L_31:
        /*0048*/ 	.byte	0x03, 0x19
        /*004a*/ 	.short	0x000c


	//----- nvinfo : EIATTR_PARAM_CBANK
	.align		4
        /*004c*/ 	.byte	0x04, 0x0a
        /*004e*/ 	.short	(.L_33 - .L_32)
	.align		4
.L_32:
        /*0050*/ 	.word	index@(.nv.constant0._Z4EvenPii)
        /*0054*/ 	.short	0x0380
        /*0056*/ 	.short	0x000c


	//----- nvinfo : EIATTR_SW_WAR
	.align		4
.L_33:
        /*0058*/ 	.byte	0x04, 0x36
        /*005a*/ 	.short	(.L_35 - .L_34)
.L_34:
        /*005c*/ 	.word	0x00000008
.L_35:


//--------------------- .nv.callgraph             --------------------------
	.section	.nv.callgraph,"",@"SHT_CUDA_CALLGRAPH"
	.align	4
	.sectionentsize	8
	.align		4
        /*0000*/ 	.word	0x00000000
	.align		4
        /*0004*/ 	.word	0xffffffff
	.align		4
        /*0008*/ 	.word	0x00000000
	.align		4
        /*000c*/ 	.word	0xfffffffe
	.align		4
        /*0010*/ 	.word	0x00000000
	.align		4
        /*0014*/ 	.word	0xfffffffd
	.align		4
        /*0018*/ 	.word	0x00000000
	.align		4
        /*001c*/ 	.word	0xfffffffc


//--------------------- .text._Z3OddPii           --------------------------
	.section	.text._Z3OddPii,"ax",@progbits
	.align	128
        .global         _Z3OddPii
        .type           _Z3OddPii,@function
        .size           _Z3OddPii,(.L_x_2 - _Z3OddPii)
        .other          _Z3OddPii,@"STO_CUDA_ENTRY STV_DEFAULT"
_Z3OddPii:
.text._Z3OddPii:
[----:B------:R-:W-:Y:S01]  /*0000*/  LDC R1, c[0x0][0x37c] ;  /* 0x0000df00ff017b82 */ /* 0x000fe20000000800 */
[----:B------:R-:W0:Y:S01]  /*0010*/  S2R R5, SR_TID.X ;  /* 0x0000000000057919 */ /* 0x000e220000002100 */
[----:B------:R-:W1:Y:S02]  /*0020*/  LDCU UR4, c[0x0][0x388] ;  /* 0x00007100ff0477ac */ /* 0x000e640008000800 */
[----:B-1----:R-:W-:Y:S01]  /*0030*/  UIADD3 UR4, UPT, UPT, UR4, -0x1, URZ ;  /* 0xffffffff04047890 */ /* 0x002fe2000fffe0ff */
[----:B0-----:R-:W-:-:S05]  /*0040*/  LOP3.LUT R0, R5, 0x1, RZ, 0xc0, !PT ;  /* 0x0000000105007812 */ /* 0x001fca00078ec0ff */
[----:B------:R-:W-:-:S04]  /*0050*/  ISETP.NE.AND P0, PT, R5, UR4, PT ;  /* 0x0000000405007c0c */ /* 0x000fc8000bf05270 */
[----:B------:R-:W-:-:S13]  /*0060*/  ISETP.NE.U32.OR P0, PT, R0, 0x1, !P0 ;  /* 0x000000010000780c */ /* 0x000fda0004705470 */
[----:B------:R-:W-:Y:S05]  /*0070*/  @P0 EXIT ;  /* 0x000000000000094d */ /* 0x000fea0003800000 */
[----:B------:R-:W0:Y:S01]  /*0080*/  LDC.64 R2, c[0x0][0x380] ;  /* 0x0000e000ff027b82 */ /* 0x000e220000000a00 */
[----:B------:R-:W1:Y:S01]  /*0090*/  LDCU.64 UR4, c[0x0][0x358] ;  /* 0x00006b00ff0477ac */ /* 0x000e620008000a00 */
[----:B0-----:R-:W-:-:S05]  /*00a0*/  IMAD.WIDE.U32 R2, R5, 0x4, R2 ;  /* 0x0000000405027825 */ /* 0x001fca00078e0002 */
[----:B-1----:R-:W2:Y:S04]  /*00b0*/  LDG.E R5, desc[UR4][R2.64] ;  /* 0x0000000402057981 */ /* 0x002ea8000c1e1900 */
[----:B------:R-:W2:Y:S02]  /*00c0*/  LDG.E R0, desc[UR4][R2.64+0x4] ;  /* 0x0000040402007981 */ /* 0x000ea4000c1e1900 */
[----:B--2---:R-:W-:-:S13]  /*00d0*/  ISETP.GT.AND P0, PT, R5, R0, PT ;  /* 0x000000000500720c */ /* 0x004fda0003f04270 */
[----:B------:R-:W-:Y:S05]  /*00e0*/  @!P0 EXIT ;  /* 0x000000000000894d */ /* 0x000fea0003800000 */
[----:B------:R-:W-:Y:S04]  /*00f0*/  STG.E desc[UR4][R2.64], R0 ;  /* 0x0000000002007986 */ /* 0x000fe8000c101904 */
[----:B------:R-:W-:Y:S01]  /*0100*/  STG.E desc[UR4][R2.64+0x4], R5 ;  /* 0x0000040502007986 */ /* 0x000fe2000c101904 */
[----:B------:R-:W-:Y:S05]  /*0110*/  EXIT ;  /* 0x000000000000794d */ /* 0x000fea0003800000 */
.L_x_0:
[----:B------:R-:W-:-:S00]  /*0120*/  BRA `(.L_x_0) ;  /* 0xfffffffc00fc7947 */ /* 0x000fc0000383ffff */
[----:B------:R-:W-:-:S00]  /*0130*/  NOP ;  /* 0x0000000000007918 */ /* 0x000fc00000000000 */
        /* <DEDUP_REMOVED lines=12> */
.L_x_2:


//--------------------- .text._Z4EvenPii          --------------------------
	.section	.text._Z4EvenPii,"ax",@progbits
	.align	128
        .global         _Z4EvenPii
        .type           _Z4EvenPii,@function
        .size           _Z4EvenPii,(.L_x_3 - _Z4EvenPii)
        .other          _Z4EvenPii,@"STO_CUDA_ENTRY STV_DEFAULT"
_Z4EvenPii:
.text._Z4EvenPii:
[----:B------:R-:W-:Y:S01]  /*0000*/  LDC R1, c[0x0][0x37c] ;  /* 0x0000df00ff017b82 */ /* 0x000fe20000000800 */
[----:B------:R-:W0:Y:S01]  /*0010*/  S2R R5, SR_TID.X ;  /* 0x0000000000057919 */ /* 0x000e220000002100 */
[----:B------:R-:W1:Y:S02]  /*0020*/  LDCU UR4, c[0x0][0x388] ;  /* 0x00007100ff0477ac */ /* 0x000e640008000800 */
[----:B-1----:R-:W-:Y:S01]  /*0030*/  UIADD3 UR4, UPT, UPT, UR4, -0x1, URZ ;  /* 0xffffffff04047890 */ /* 0x002fe2000fffe0ff */
[----:B0-----:R-:W-:-:S05]  /*0040*/  LOP3.LUT R0, R5, 0x1, RZ, 0xc0, !PT ;  /* 0x0000000105007812 */ /* 0x001fca00078ec0ff */
[----:B------:R-:W-:-:S04]  /*0050*/  ISETP.NE.AND P0, PT, R5, UR4, PT ;  /* 0x0000000405007c0c */ /* 0x000fc8000bf05270 */
[----:B------:R-:W-:-:S13]  /*0060*/  ISETP.EQ.U32.OR P0, PT, R0, 0x1, !P0 ;  /* 0x000000010000780c */ /* 0x000fda0004702470 */
        /* <DEDUP_REMOVED lines=11> */
.L_x_1:
        /* <DEDUP_REMOVED lines=14> */
.L_x_3:


//--------------------- .nv.shared.reserved.0     --------------------------
	.section	.nv.shared.reserved.0,"aw",@nobits
	.weak		__nv_reservedSMEM_offset_0_alias
	.size		__nv_reservedSMEM_offset_0_alias, 0, 64
	.other		__nv_reservedSMEM_offset_0_alias,@"STO_CUDA_RESERVED_SHARED STV_DEFAULT"
__nv_reservedSMEM_offset_0_alias:
	.zero		0
	.zero		64


//--------------------- .nv.constant0._Z3OddPii   --------------------------
	.section	.nv.constant0._Z3OddPii,"a",@progbits
	.sectionflags	@""
	.align	4
.nv.constant0._Z3OddPii:
	.zero		908


//--------------------- .nv.constant0._Z4EvenPii  --------------------------
	.section	.nv.constant0._Z4EvenPii,"a",@progbits
	.sectionflags	@""
	.align	4
.nv.constant0._Z4EvenPii:
	.zero		908


//--------------------- SYMBOLS --------------------------

	.type		.nv.reservedSmem.offset0,@object
	.size		.nv.reservedSmem.offset0,0x4
